//
// Generated by NVIDIA NVVM Compiler
//
// Compiler Build ID: CL-36424714
// Cuda compilation tools, release 13.0, V13.0.88
// Based on NVVM 20.0.0
//

.version 9.0
.target sm_100
.address_size 64

	// .globl	_Z6vecAddPdS_ii

.visible .entry _Z6vecAddPdS_ii(
	.param .u64 .ptr .align 1 _Z6vecAddPdS_ii_param_0,
	.param .u64 .ptr .align 1 _Z6vecAddPdS_ii_param_1,
	.param .u32 _Z6vecAddPdS_ii_param_2,
	.param .u32 _Z6vecAddPdS_ii_param_3
)
{
	.reg .pred 	%p<39>;
	.reg .b32 	%r<28>;
	.reg .b64 	%rd<32>;
	.reg .b64 	%fd<71>;

	ld.param.u64 	%rd10, [_Z6vecAddPdS_ii_param_0];
	ld.param.u64 	%rd9, [_Z6vecAddPdS_ii_param_1];
	ld.param.u32 	%r17, [_Z6vecAddPdS_ii_param_2];
	cvta.to.global.u64 	%rd1, %rd10;
	setp.lt.s32 	%p1, %r17, 1;
	@%p1 bra 	$L__BB0_13;
	mov.u32 	%r19, %tid.x;
	cvta.to.global.u64 	%rd11, %rd9;
	mul.lo.s32 	%r1, %r17, %r19;
	mul.wide.u32 	%rd12, %r19, 8;
	add.s64 	%rd2, %rd11, %rd12;
	and.b32  	%r2, %r17, 15;
	setp.lt.u32 	%p2, %r17, 16;
	mov.b32 	%r25, 0;
	mov.f64 	%fd67, 0d0000000000000000;
	@%p2 bra 	$L__BB0_4;
	and.b32  	%r25, %r17, 2147483632;
	neg.s32 	%r23, %r25;
	mul.wide.u32 	%rd13, %r1, 8;
	add.s64 	%rd14, %rd13, %rd1;
	add.s64 	%rd30, %rd14, 64;
	mov.f64 	%fd67, 0d0000000000000000;
$L__BB0_3:
	.pragma "nounroll";
	ld.global.f64 	%fd12, [%rd30+-64];
	setp.le.f64 	%p3, %fd67, %fd12;
	selp.f64 	%fd13, %fd12, %fd67, %p3;
	st.global.f64 	[%rd2], %fd13;
	ld.global.f64 	%fd14, [%rd30+-56];
	setp.le.f64 	%p4, %fd13, %fd14;
	selp.f64 	%fd15, %fd14, %fd13, %p4;
	st.global.f64 	[%rd2], %fd15;
	ld.global.f64 	%fd16, [%rd30+-48];
	setp.le.f64 	%p5, %fd15, %fd16;
	selp.f64 	%fd17, %fd16, %fd15, %p5;
	st.global.f64 	[%rd2], %fd17;
	ld.global.f64 	%fd18, [%rd30+-40];
	setp.le.f64 	%p6, %fd17, %fd18;
	selp.f64 	%fd19, %fd18, %fd17, %p6;
	st.global.f64 	[%rd2], %fd19;
	ld.global.f64 	%fd20, [%rd30+-32];
	setp.le.f64 	%p7, %fd19, %fd20;
	selp.f64 	%fd21, %fd20, %fd19, %p7;
	st.global.f64 	[%rd2], %fd21;
	ld.global.f64 	%fd22, [%rd30+-24];
	setp.le.f64 	%p8, %fd21, %fd22;
	selp.f64 	%fd23, %fd22, %fd21, %p8;
	st.global.f64 	[%rd2], %fd23;
	ld.global.f64 	%fd24, [%rd30+-16];
	setp.le.f64 	%p9, %fd23, %fd24;
	selp.f64 	%fd25, %fd24, %fd23, %p9;
	st.global.f64 	[%rd2], %fd25;
	ld.global.f64 	%fd26, [%rd30+-8];
	setp.le.f64 	%p10, %fd25, %fd26;
	selp.f64 	%fd27, %fd26, %fd25, %p10;
	st.global.f64 	[%rd2], %fd27;
	ld.global.f64 	%fd28, [%rd30];
	setp.le.f64 	%p11, %fd27, %fd28;
	selp.f64 	%fd29, %fd28, %fd27, %p11;
	st.global.f64 	[%rd2], %fd29;
	ld.global.f64 	%fd30, [%rd30+8];
	setp.le.f64 	%p12, %fd29, %fd30;
	selp.f64 	%fd31, %fd30, %fd29, %p12;
	st.global.f64 	[%rd2], %fd31;
	ld.global.f64 	%fd32, [%rd30+16];
	setp.le.f64 	%p13, %fd31, %fd32;
	selp.f64 	%fd33, %fd32, %fd31, %p13;
	st.global.f64 	[%rd2], %fd33;
	ld.global.f64 	%fd34, [%rd30+24];
	setp.le.f64 	%p14, %fd33, %fd34;
	selp.f64 	%fd35, %fd34, %fd33, %p14;
	st.global.f64 	[%rd2], %fd35;
	ld.global.f64 	%fd36, [%rd30+32];
	setp.le.f64 	%p15, %fd35, %fd36;
	selp.f64 	%fd37, %fd36, %fd35, %p15;
	st.global.f64 	[%rd2], %fd37;
	ld.global.f64 	%fd38, [%rd30+40];
	setp.le.f64 	%p16, %fd37, %fd38;
	selp.f64 	%fd39, %fd38, %fd37, %p16;
	st.global.f64 	[%rd2], %fd39;
	ld.global.f64 	%fd40, [%rd30+48];
	setp.le.f64 	%p17, %fd39, %fd40;
	selp.f64 	%fd41, %fd40, %fd39, %p17;
	st.global.f64 	[%rd2], %fd41;
	ld.global.f64 	%fd42, [%rd30+56];
	setp.le.f64 	%p18, %fd41, %fd42;
	selp.f64 	%fd67, %fd42, %fd41, %p18;
	st.global.f64 	[%rd2], %fd67;
	add.s32 	%r23, %r23, 16;
	add.s64 	%rd30, %rd30, 128;
	setp.ne.s32 	%p19, %r23, 0;
	@%p19 bra 	$L__BB0_3;
$L__BB0_4:
	setp.eq.s32 	%p20, %r2, 0;
	@%p20 bra 	$L__BB0_13;
	and.b32  	%r8, %r17, 7;
	setp.lt.u32 	%p21, %r2, 8;
	@%p21 bra 	$L__BB0_7;
	add.s32 	%r20, %r25, %r1;
	mul.wide.u32 	%rd15, %r20, 8;
	add.s64 	%rd16, %rd1, %rd15;
	ld.global.f64 	%fd43, [%rd16];
	setp.le.f64 	%p22, %fd67, %fd43;
	selp.f64 	%fd44, %fd43, %fd67, %p22;
	st.global.f64 	[%rd2], %fd44;
	cvt.u64.u32 	%rd17, %r1;
	cvt.u64.u32 	%rd18, %r25;
	add.s64 	%rd19, %rd18, %rd17;
	shl.b64 	%rd20, %rd19, 3;
	add.s64 	%rd21, %rd1, %rd20;
	ld.global.f64 	%fd45, [%rd21+8];
	setp.le.f64 	%p23, %fd44, %fd45;
	selp.f64 	%fd46, %fd45, %fd44, %p23;
	st.global.f64 	[%rd2], %fd46;
	ld.global.f64 	%fd47, [%rd21+16];
	setp.le.f64 	%p24, %fd46, %fd47;
	selp.f64 	%fd48, %fd47, %fd46, %p24;
	st.global.f64 	[%rd2], %fd48;
	ld.global.f64 	%fd49, [%rd21+24];
	setp.le.f64 	%p25, %fd48, %fd49;
	selp.f64 	%fd50, %fd49, %fd48, %p25;
	st.global.f64 	[%rd2], %fd50;
	ld.global.f64 	%fd51, [%rd21+32];
	setp.le.f64 	%p26, %fd50, %fd51;
	selp.f64 	%fd52, %fd51, %fd50, %p26;
	st.global.f64 	[%rd2], %fd52;
	ld.global.f64 	%fd53, [%rd21+40];
	setp.le.f64 	%p27, %fd52, %fd53;
	selp.f64 	%fd54, %fd53, %fd52, %p27;
	st.global.f64 	[%rd2], %fd54;
	ld.global.f64 	%fd55, [%rd21+48];
	setp.le.f64 	%p28, %fd54, %fd55;
	selp.f64 	%fd56, %fd55, %fd54, %p28;
	st.global.f64 	[%rd2], %fd56;
	ld.global.f64 	%fd57, [%rd21+56];
	setp.le.f64 	%p29, %fd56, %fd57;
	selp.f64 	%fd67, %fd57, %fd56, %p29;
	st.global.f64 	[%rd2], %fd67;
	add.s32 	%r25, %r25, 8;
$L__BB0_7:
	setp.eq.s32 	%p30, %r8, 0;
	@%p30 bra 	$L__BB0_13;
	and.b32  	%r11, %r17, 3;
	setp.lt.u32 	%p31, %r8, 4;
	@%p31 bra 	$L__BB0_10;
	add.s32 	%r21, %r25, %r1;
	mul.wide.u32 	%rd22, %r21, 8;
	add.s64 	%rd23, %rd1, %rd22;
	ld.global.f64 	%fd58, [%rd23];
	setp.le.f64 	%p32, %fd67, %fd58;
	selp.f64 	%fd59, %fd58, %fd67, %p32;
	st.global.f64 	[%rd2], %fd59;
	cvt.u64.u32 	%rd24, %r1;
	cvt.u64.u32 	%rd25, %r25;
	add.s64 	%rd26, %rd25, %rd24;
	shl.b64 	%rd27, %rd26, 3;
	add.s64 	%rd28, %rd1, %rd27;
	ld.global.f64 	%fd60, [%rd28+8];
	setp.le.f64 	%p33, %fd59, %fd60;
	selp.f64 	%fd61, %fd60, %fd59, %p33;
	st.global.f64 	[%rd2], %fd61;
	ld.global.f64 	%fd62, [%rd28+16];
	setp.le.f64 	%p34, %fd61, %fd62;
	selp.f64 	%fd63, %fd62, %fd61, %p34;
	st.global.f64 	[%rd2], %fd63;
	ld.global.f64 	%fd64, [%rd28+24];
	setp.le.f64 	%p35, %fd63, %fd64;
	selp.f64 	%fd67, %fd64, %fd63, %p35;
	st.global.f64 	[%rd2], %fd67;
	add.s32 	%r25, %r25, 4;
$L__BB0_10:
	setp.eq.s32 	%p36, %r11, 0;
	@%p36 bra 	$L__BB0_13;
	add.s32 	%r22, %r25, %r1;
	mul.wide.u32 	%rd29, %r22, 8;
	add.s64 	%rd31, %rd1, %rd29;
	neg.s32 	%r27, %r11;
$L__BB0_12:
	.pragma "nounroll";
	ld.global.f64 	%fd65, [%rd31];
	setp.le.f64 	%p37, %fd67, %fd65;
	selp.f64 	%fd67, %fd65, %fd67, %p37;
	st.global.f64 	[%rd2], %fd67;
	add.s64 	%rd31, %rd31, 8;
	add.s32 	%r27, %r27, 1;
	setp.ne.s32 	%p38, %r27, 0;
	@%p38 bra 	$L__BB0_12;
$L__BB0_13:
	ret;

}


// ===== COMPILED SASS (sm_100) =====

	.target	sm_100

	.elftype	@"ET_EXEC"


//--------------------- .note.nv.tkinfo           --------------------------
	.section	.note.nv.tkinfo,"",@"SHT_NOTE"
	.sectionflags	@"SHF_NOTE_NV_TKINFO"
	.tkinfo
        /*0018*/ 	.word	0x00000002
        /*0030*/ 	.string	""
        /*0030*/ 	.string	"ptxas"
        /*0030*/ 	.string	"Cuda compilation tools, release 13.0, V13.0.88"
        /*0030*/ 	.string	"Build cuda_13.0.r13.0/compiler.36424714_0"
        /*0030*/ 	.string	"-arch sm_100 -m 64 "



//--------------------- .note.nv.cuinfo           --------------------------
	.section	.note.nv.cuinfo,"",@"SHT_NOTE"
	.sectionflags	@"SHF_NOTE_NV_CUINFO"
        /*0018*/ 	.short	0x0002
        /*001a*/ 	.short	0x0064
        /*001c*/ 	.short	0x0082
	.zero		2


//--------------------- .nv.info                  --------------------------
	.section	.nv.info,"",@"SHT_CUDA_INFO"
	.align	4


	//----- nvinfo : EIATTR_REGCOUNT
	.align		4
        /*0000*/ 	.byte	0x04, 0x2f
        /*0002*/ 	.short	(.L_1 - .L_0)
	.align		4
.L_0:
        /*0004*/ 	.word	index@(_Z6vecAddPdS_ii)
        /*0008*/ 	.word	0x00000014


	//----- nvinfo : EIATTR_FRAME_SIZE
	.align		4
.L_1:
        /*000c*/ 	.byte	0x04, 0x11
        /*000e*/ 	.short	(.L_3 - .L_2)
	.align		4
.L_2:
        /*0010*/ 	.word	index@(_Z6vecAddPdS_ii)
        /*0014*/ 	.word	0x00000000


	//----- nvinfo : EIATTR_MIN_STACK_SIZE
	.align		4
.L_3:
        /*0018*/ 	.byte	0x04, 0x12
        /*001a*/ 	.short	(.L_5 - .L_4)
	.align		4
.L_4:
        /*001c*/ 	.word	index@(_Z6vecAddPdS_ii)
        /*0020*/ 	.word	0x00000000
.L_5:


//--------------------- .nv.compat                --------------------------
	.section	.nv.compat,"",@"SHT_CUDA_COMPAT_INFO"
	.align	4
        /*0000*/ 	.byte	0x02, 0x09, 0x00, 0x00, 0x02, 0x02, 0x01, 0x00, 0x02, 0x05, 0x05, 0x00, 0x03, 0x07, 0x01, 0x01
        /*0010*/ 	.byte	0x02, 0x03, 0x00, 0x00, 0x02, 0x06, 0x01, 0x00, 0x04, 0x0b, 0x08, 0x00, 0x01, 0x00, 0x00, 0x00
        /*0020*/ 	.byte	0x00, 0x00, 0x00, 0x00


//--------------------- .nv.info._Z6vecAddPdS_ii  --------------------------
	.section	.nv.info._Z6vecAddPdS_ii,"",@"SHT_CUDA_INFO"
	.sectionflags	@""
	.align	4


	//----- nvinfo : EIATTR_CUDA_API_VERSION
	.align		4
        /*0000*/ 	.byte	0x04, 0x37
        /*0002*/ 	.short	(.L_7 - .L_6)
.L_6:
        /*0004*/ 	.word	0x00000082


	//----- nvinfo : EIATTR_KPARAM_INFO
	.align		4
.L_7:
        /*0008*/ 	.byte	0x04, 0x17
        /*000a*/ 	.short	(.L_9 - .L_8)
.L_8:
        /*000c*/ 	.word	0x00000000
        /*0010*/ 	.short	0x0003
        /*0012*/ 	.short	0x0014
        /*0014*/ 	.byte	0x00, 0xf0, 0x11, 0x00


	//----- nvinfo : EIATTR_KPARAM_INFO
	.align		4
.L_9:
        /*0018*/ 	.byte	0x04, 0x17
        /*001a*/ 	.short	(.L_11 - .L_10)
.L_10:
        /*001c*/ 	.word	0x00000000
        /*0020*/ 	.short	0x0002
        /*0022*/ 	.short	0x0010
        /*0024*/ 	.byte	0x00, 0xf0, 0x11, 0x00


	//----- nvinfo : EIATTR_KPARAM_INFO
	.align		4
.L_11:
        /*0028*/ 	.byte	0x04, 0x17
        /*002a*/ 	.short	(.L_13 - .L_12)
.L_12:
        /*002c*/ 	.word	0x00000000
        /*0030*/ 	.short	0x0001
        /*0032*/ 	.short	0x0008
        /*0034*/ 	.byte	0x00, 0xf5, 0x21, 0x00


	//----- nvinfo : EIATTR_KPARAM_INFO
	.align		4
.L_13:
        /*0038*/ 	.byte	0x04, 0x17
        /*003a*/ 	.short	(.L_15 - .L_14)
.L_14:
        /*003c*/ 	.word	0x00000000
        /*0040*/ 	.short	0x0000
        /*0042*/ 	.short	0x0000
        /*0044*/ 	.byte	0x00, 0xf5, 0x21, 0x00


	//----- nvinfo : EIATTR_SPARSE_MMA_MASK
	.align		4
.L_15:
        /*0048*/ 	.byte	0x03, 0x50
        /*004a*/ 	.short	0x0000


	//----- nvinfo : EIATTR_MAXREG_COUNT
	.align		4
        /*004c*/ 	.byte	0x03, 0x1b
        /*004e*/ 	.short	0x00ff


	//----- nvinfo : EIATTR_MERCURY_ISA_VERSION
	.align		4
        /*0050*/ 	.byte	0x03, 0x5f
        /*0052*/ 	.short	0x0101


	//----- nvinfo : EIATTR_VRC_CTA_INIT_COUNT
	.align		4
        /*0054*/ 	.byte	0x02, 0x4a
	.zero		1
	.zero		1


	//----- nvinfo : EIATTR_EXIT_INSTR_OFFSETS
	.align		4
        /*0058*/ 	.byte	0x04, 0x1c
        /*005a*/ 	.short	(.L_17 - .L_16)


	//   ....[0]....
.L_16:
        /*005c*/ 	.word	0x00000030


	//   ....[1]....
        /*0060*/ 	.word	0x000006b0


	//   ....[2]....
        /*0064*/ 	.word	0x00000a10


	//   ....[3]....
        /*0068*/ 	.word	0x00000c50


	//   ....[4]....
        /*006c*/ 	.word	0x00000d80


	//----- nvinfo : EIATTR_CBANK_PARAM_SIZE
	.align		4
.L_17:
        /*0070*/ 	.byte	0x03, 0x19
        /*0072*/ 	.short	0x0018


	//----- nvinfo : EIATTR_PARAM_CBANK
	.align		4
        /*0074*/ 	.byte	0x04, 0x0a
        /*0076*/ 	.short	(.L_19 - .L_18)
	.align		4
.L_18:
        /*0078*/ 	.word	index@(.nv.constant0._Z6vecAddPdS_ii)
        /*007c*/ 	.short	0x0380
        /*007e*/ 	.short	0x0018


	//----- nvinfo : EIATTR_SW_WAR
	.align		4
.L_19:
        /*0080*/ 	.byte	0x04, 0x36
        /*0082*/ 	.short	(.L_21 - .L_20)
.L_20:
        /*0084*/ 	.word	0x00000008
.L_21:


//--------------------- .nv.callgraph             --------------------------
	.section	.nv.callgraph,"",@"SHT_CUDA_CALLGRAPH"
	.align	4
	.sectionentsize	8
	.align		4
        /*0000*/ 	.word	0x00000000
	.align		4
        /*0004*/ 	.word	0xffffffff
	.align		4
        /*0008*/ 	.word	0x00000000
	.align		4
        /*000c*/ 	.word	0xfffffffe
	.align		4
        /*0010*/ 	.word	0x00000000
	.align		4
        /*0014*/ 	.word	0xfffffffd
	.align		4
        /*0018*/ 	.word	0x00000000
	.align		4
        /*001c*/ 	.word	0xfffffffc


//--------------------- .text._Z6vecAddPdS_ii     --------------------------
	.section	.text._Z6vecAddPdS_ii,"ax",@progbits
	.align	128
        .global         _Z6vecAddPdS_ii
        .type           _Z6vecAddPdS_ii,@function
        .size           _Z6vecAddPdS_ii,(.L_x_6 - _Z6vecAddPdS_ii)
        .other          _Z6vecAddPdS_ii,@"STO_CUDA_ENTRY STV_DEFAULT"
_Z6vecAddPdS_ii:
.text._Z6vecAddPdS_ii:
[----:B------:R-:W-:Y:S08]  /*0000*/  LDC R1, c[0x0][0x37c] ;  /* 0x0000df00ff017b82 */ /* 0x000ff00000000800 */
[----:B------:R-:W0:Y:S02]  /*0010*/  LDC R0, c[0x0][0x390] ;  /* 0x0000e400ff007b82 */ /* 0x000e240000000800 */
[----:B0-----:R-:W-:-:S13]  /*0020*/  ISETP.GE.AND P0, PT, R0, 0x1, PT ;  /* 0x000000010000780c */ /* 0x001fda0003f06270 */
[----:B------:R-:W-:Y:S05]  /*0030*/  @!P0 EXIT ;  /* 0x000000000000894d */ /* 0x000fea0003800000 */
[----:B------:R-:W0:Y:S01]  /*0040*/  S2R R5, SR_TID.X ;  /* 0x0000000000057919 */ /* 0x000e220000002100 */
[----:B------:R-:W0:Y:S01]  /*0050*/  LDC.64 R2, c[0x0][0x388] ;  /* 0x0000e200ff027b82 */ /* 0x000e220000000a00 */
[C---:B------:R-:W-:Y:S01]  /*0060*/  ISETP.GE.U32.AND P1, PT, R0.reuse, 0x10, PT ;  /* 0x000000100000780c */ /* 0x040fe20003f26070 */
[----:B------:R-:W1:Y:S01]  /*0070*/  LDCU.64 UR4, c[0x0][0x358] ;  /* 0x00006b00ff0477ac */ /* 0x000e620008000a00 */
[----:B------:R-:W-:Y:S01]  /*0080*/  LOP3.LUT R9, R0, 0xf, RZ, 0xc0, !PT ;  /* 0x0000000f00097812 */ /* 0x000fe200078ec0ff */
[----:B------:R-:W-:Y:S01]  /*0090*/  IMAD.MOV.U32 R4, RZ, RZ, RZ ;  /* 0x000000ffff047224 */ /* 0x000fe200078e00ff */
[----:B------:R-:W-:Y:S02]  /*00a0*/  CS2R R10, SRZ ;  /* 0x00000000000a7805 */ /* 0x000fe4000001ff00 */
[----:B------:R-:W-:Y:S01]  /*00b0*/  ISETP.NE.AND P0, PT, R9, RZ, PT ;  /* 0x000000ff0900720c */ /* 0x000fe20003f05270 */
[----:B0-----:R-:W-:-:S04]  /*00c0*/  IMAD.WIDE.U32 R2, R5, 0x8, R2 ;  /* 0x0000000805027825 */ /* 0x001fc800078e0002 */
[----:B------:R-:W-:Y:S02]  /*00d0*/  IMAD R5, R5, R0, RZ ;  /* 0x0000000005057224 */ /* 0x000fe400078e02ff */
[----:B-1----:R-:W-:Y:S06]  /*00e0*/  @!P1 BRA `(.L_x_0) ;  /* 0x0000000400709947 */ /* 0x002fec0003800000 */
[----:B------:R-:W0:Y:S01]  /*00f0*/  LDC.64 R6, c[0x0][0x380] ;  /* 0x0000e000ff067b82 */ /* 0x000e220000000a00 */
[----:B------:R-:W-:Y:S02]  /*0100*/  LOP3.LUT R4, R0, 0x7ffffff0, RZ, 0xc0, !PT ;  /* 0x7ffffff000047812 */ /* 0x000fe400078ec0ff */
[----:B------:R-:W-:-:S03]  /*0110*/  CS2R R10, SRZ ;  /* 0x00000000000a7805 */ /* 0x000fc6000001ff00 */
[----:B------:R-:W-:Y:S02]  /*0120*/  IMAD.MOV R8, RZ, RZ, -R4 ;  /* 0x000000ffff087224 */ /* 0x000fe400078e0a04 */
[----:B0-----:R-:W-:-:S03]  /*0130*/  IMAD.WIDE.U32 R6, R5, 0x8, R6 ;  /* 0x0000000805067825 */ /* 0x001fc600078e0006 */
[----:B------:R-:W-:-:S05]  /*0140*/  IADD3 R6, P1, PT, R6, 0x40, RZ ;  /* 0x0000004006067810 */ /* 0x000fca0007f3e0ff */
[----:B------:R-:W-:-:S08]  /*0150*/  IMAD.X R7, RZ, RZ, R7, P1 ;  /* 0x000000ffff077224 */ /* 0x000fd000008e0607 */
.L_x_1:
[----:B0-----:R-:W2:Y:S02]  /*0160*/  LDG.E.64 R12, desc[UR4][R6.64+-0x40] ;  /* 0xffffc004060c7981 */ /* 0x001ea4000c1e1b00 */
[----:B--2---:R-:W-:-:S06]  /*0170*/  DSETP.GTU.AND P1, PT, R10, R12, PT ;  /* 0x0000000c0a00722a */ /* 0x004fcc0003f2c000 */
[----:B------:R-:W-:Y:S02]  /*0180*/  FSEL R12, R12, R10, !P1 ;  /* 0x0000000a0c0c7208 */ /* 0x000fe40004800000 */
[----:B------:R-:W-:-:S05]  /*0190*/  FSEL R13, R13, R11, !P1 ;  /* 0x0000000b0d0d7208 */ /* 0x000fca0004800000 */
[----:B------:R0:W-:Y:S04]  /*01a0*/  STG.E.64 desc[UR4][R2.64], R12 ;  /* 0x0000000c02007986 */ /* 0x0001e8000c101b04 */
[----:B------:R-:W2:Y:S02]  /*01b0*/  LDG.E.64 R10, desc[UR4][R6.64+-0x38] ;  /* 0xffffc804060a7981 */ /* 0x000ea4000c1e1b00 */
        /* <DEDUP_REMOVED lines=9> */
[----:B------:R-:W3:Y:S02]  /*0250*/  LDG.E.64 R10, desc[UR4][R6.64+-0x28] ;  /* 0xffffd804060a7981 */ /* 0x000ee4000c1e1b00 */
[----:B---3--:R-:W-:-:S06]  /*0260*/  DSETP.GTU.AND P1, PT, R16, R10, PT ;  /* 0x0000000a1000722a */ /* 0x008fcc0003f2c000 */
[----:B0-----:R-:W-:Y:S02]  /*0270*/  FSEL R12, R10, R16, !P1 ;  /* 0x000000100a0c7208 */ /* 0x001fe40004800000 */
[----:B------:R-:W-:-:S05]  /*0280*/  FSEL R13, R11, R17, !P1 ;  /* 0x000000110b0d7208 */ /* 0x000fca0004800000 */
[----:B------:R0:W-:Y:S04]  /*0290*/  STG.E.64 desc[UR4][R2.64], R12 ;  /* 0x0000000c02007986 */ /* 0x0001e8000c101b04 */
[----:B------:R-:W3:Y:S02]  /*02a0*/  LDG.E.64 R10, desc[UR4][R6.64+-0x20] ;  /* 0xffffe004060a7981 */ /* 0x000ee4000c1e1b00 */
[----:B---3--:R-:W-:-:S06]  /*02b0*/  DSETP.GTU.AND P1, PT, R12, R10, PT ;  /* 0x0000000a0c00722a */ /* 0x008fcc0003f2c000 */
[----:B-1----:R-:W-:Y:S02]  /*02c0*/  FSEL R14, R10, R12, !P1 ;  /* 0x0000000c0a0e7208 */ /* 0x002fe40004800000 */
[----:B------:R-:W-:-:S05]  /*02d0*/  FSEL R15, R11, R13, !P1 ;  /* 0x0000000d0b0f7208 */ /* 0x000fca0004800000 */
[----:B------:R1:W-:Y:S04]  /*02e0*/  STG.E.64 desc[UR4][R2.64], R14 ;  /* 0x0000000e02007986 */ /* 0x0003e8000c101b04 */
[----:B------:R-:W3:Y:S02]  /*02f0*/  LDG.E.64 R10, desc[UR4][R6.64+-0x18] ;  /* 0xffffe804060a7981 */ /* 0x000ee4000c1e1b00 */
[----:B---3--:R-:W-:-:S06]  /*0300*/  DSETP.GTU.AND P1, PT, R14, R10, PT ;  /* 0x0000000a0e00722a */ /* 0x008fcc0003f2c000 */
[----:B--2---:R-:W-:Y:S02]  /*0310*/  FSEL R16, R10, R14, !P1 ;  /* 0x0000000e0a107208 */ /* 0x004fe40004800000 */
        /* <DEDUP_REMOVED lines=47> */
[----:B------:R1:W2:Y:S01]  /*0610*/  LDG.E.64 R10, desc[UR4][R6.64+0x38] ;  /* 0x00003804060a7981 */ /* 0x0002a2000c1e1b00 */
[----:B------:R-:W-:Y:S01]  /*0620*/  VIADD R8, R8, 0x10 ;  /* 0x0000001008087836 */ /* 0x000fe20000000000 */
[----:B-1----:R-:W-:-:S05]  /*0630*/  IADD3 R6, P2, PT, R6, 0x80, RZ ;  /* 0x0000008006067810 */ /* 0x002fca0007f5e0ff */
[----:B------:R-:W-:Y:S01]  /*0640*/  IMAD.X R7, RZ, RZ, R7, P2 ;  /* 0x000000ffff077224 */ /* 0x000fe200010e0607 */
[----:B--2---:R-:W-:-:S06]  /*0650*/  DSETP.GTU.AND P1, PT, R16, R10, PT ;  /* 0x0000000a1000722a */ /* 0x004fcc0003f2c000 */
[----:B------:R-:W-:Y:S02]  /*0660*/  FSEL R10, R10, R16, !P1 ;  /* 0x000000100a0a7208 */ /* 0x000fe40004800000 */
[----:B------:R-:W-:Y:S02]  /*0670*/  FSEL R11, R11, R17, !P1 ;  /* 0x000000110b0b7208 */ /* 0x000fe40004800000 */
[----:B------:R-:W-:-:S03]  /*0680*/  ISETP.NE.AND P1, PT, R8, RZ, PT ;  /* 0x000000ff0800720c */ /* 0x000fc60003f25270 */
[----:B------:R0:W-:Y:S10]  /*0690*/  STG.E.64 desc[UR4][R2.64], R10 ;  /* 0x0000000a02007986 */ /* 0x0001f4000c101b04 */
[----:B------:R-:W-:Y:S05]  /*06a0*/  @P1 BRA `(.L_x_1) ;  /* 0xfffffff800ac1947 */ /* 0x000fea000383ffff */
.L_x_0:
[----:B------:R-:W-:Y:S05]  /*06b0*/  @!P0 EXIT ;  /* 0x000000000000894d */ /* 0x000fea0003800000 */
[----:B------:R-:W-:Y:S02]  /*06c0*/  ISETP.GE.U32.AND P1, PT, R9, 0x8, PT ;  /* 0x000000080900780c */ /* 0x000fe40003f26070 */
[----:B0-----:R-:W-:-:S04]  /*06d0*/  LOP3.LUT R12, R0, 0x7, RZ, 0xc0, !PT ;  /* 0x00000007000c7812 */ /* 0x001fc800078ec0ff */
[----:B------:R-:W-:-:S07]  /*06e0*/  ISETP.NE.AND P0, PT, R12, RZ, PT ;  /* 0x000000ff0c00720c */ /* 0x000fce0003f05270 */
[----:B------:R-:W-:Y:S06]  /*06f0*/  @!P1 BRA `(.L_x_2) ;  /* 0x0000000000c49947 */ /* 0x000fec0003800000 */
[----:B------:R-:W0:Y:S01]  /*0700*/  LDC.64 R8, c[0x0][0x380] ;  /* 0x0000e000ff087b82 */ /* 0x000e220000000a00 */
[----:B------:R-:W-:Y:S01]  /*0710*/  IMAD.IADD R7, R5, 0x1, R4 ;  /* 0x0000000105077824 */ /* 0x000fe200078e0204 */
[----:B------:R-:W1:Y:S03]  /*0720*/  LDCU.64 UR6, c[0x0][0x380] ;  /* 0x00007000ff0677ac */ /* 0x000e660008000a00 */
[----:B0-----:R-:W-:-:S06]  /*0730*/  IMAD.WIDE.U32 R8, R7, 0x8, R8 ;  /* 0x0000000807087825 */ /* 0x001fcc00078e0008 */
[----:B------:R-:W2:Y:S01]  /*0740*/  LDG.E.64 R8, desc[UR4][R8.64] ;  /* 0x0000000408087981 */ /* 0x000ea2000c1e1b00 */
[----:B------:R-:W-:-:S04]  /*0750*/  IADD3 R7, P1, PT, R5, R4, RZ ;  /* 0x0000000405077210 */ /* 0x000fc80007f3e0ff */
[----:B-1----:R-:W-:Y:S01]  /*0760*/  LEA R6, P2, R7, UR6, 0x3 ;  /* 0x0000000607067c11 */ /* 0x002fe2000f8418ff */
[----:B------:R-:W-:-:S05]  /*0770*/  IMAD.X R14, RZ, RZ, RZ, P1 ;  /* 0x000000ffff0e7224 */ /* 0x000fca00008e06ff */
[----:B------:R-:W-:Y:S01]  /*0780*/  LEA.HI.X R7, R7, UR7, R14, 0x3, P2 ;  /* 0x0000000707077c11 */ /* 0x000fe200090f1c0e */
        /* <DEDUP_REMOVED lines=34> */
[----:B------:R-:W3:Y:S01]  /*09b0*/  LDG.E.64 R8, desc[UR4][R6.64+0x38] ;  /* 0x0000380406087981 */ /* 0x000ee2000c1e1b00 */
[----:B------:R-:W-:Y:S01]  /*09c0*/  VIADD R4, R4, 0x8 ;  /* 0x0000000804047836 */ /* 0x000fe20000000000 */
[----:B---3--:R-:W-:-:S06]  /*09d0*/  DSETP.GTU.AND P1, PT, R14, R8, PT ;  /* 0x000000080e00722a */ /* 0x008fcc0003f2c000 */
[----:B-1----:R-:W-:Y:S02]  /*09e0*/  FSEL R10, R8, R14, !P1 ;  /* 0x0000000e080a7208 */ /* 0x002fe40004800000 */
[----:B------:R-:W-:-:S05]  /*09f0*/  FSEL R11, R9, R15, !P1 ;  /* 0x0000000f090b7208 */ /* 0x000fca0004800000 */
[----:B------:R2:W-:Y:S02]  /*0a00*/  STG.E.64 desc[UR4][R2.64], R10 ;  /* 0x0000000a02007986 */ /* 0x0005e4000c101b04 */
.L_x_2:
[----:B------:R-:W-:Y:S05]  /*0a10*/  @!P0 EXIT ;  /* 0x000000000000894d */ /* 0x000fea0003800000 */
[----:B------:R-:W-:Y:S02]  /*0a20*/  ISETP.GE.U32.AND P1, PT, R12, 0x4, PT ;  /* 0x000000040c00780c */ /* 0x000fe40003f26070 */
[----:B------:R-:W-:-:S04]  /*0a30*/  LOP3.LUT R0, R0, 0x3, RZ, 0xc0, !PT ;  /* 0x0000000300007812 */ /* 0x000fc800078ec0ff */
[----:B------:R-:W-:-:S07]  /*0a40*/  ISETP.NE.AND P0, PT, R0, RZ, PT ;  /* 0x000000ff0000720c */ /* 0x000fce0003f05270 */
[----:B------:R-:W-:Y:S06]  /*0a50*/  @!P1 BRA `(.L_x_3) ;  /* 0x00000000007c9947 */ /* 0x000fec0003800000 */
[----:B------:R-:W0:Y:S01]  /*0a60*/  LDC.64 R6, c[0x0][0x380] ;  /* 0x0000e000ff067b82 */ /* 0x000e220000000a00 */
[----:B------:R-:W-:Y:S01]  /*0a70*/  IMAD.IADD R13, R5, 0x1, R4 ;  /* 0x00000001050d7824 */ /* 0x000fe200078e0204 */
[----:B------:R-:W2:Y:S03]  /*0a80*/  LDCU.64 UR6, c[0x0][0x380] ;  /* 0x00007000ff0677ac */ /* 0x000ea60008000a00 */
[----:B0-----:R-:W-:-:S05]  /*0a90*/  IMAD.WIDE.U32 R12, R13, 0x8, R6 ;  /* 0x000000080d0c7825 */ /* 0x001fca00078e0006 */
[----:B------:R-:W3:Y:S01]  /*0aa0*/  LDG.E.64 R6, desc[UR4][R12.64] ;  /* 0x000000040c067981 */ /* 0x000ee2000c1e1b00 */
[----:B------:R-:W-:-:S04]  /*0ab0*/  IADD3 R8, P1, PT, R5, R4, RZ ;  /* 0x0000000405087210 */ /* 0x000fc80007f3e0ff */
[----:B--2---:R-:W-:Y:S01]  /*0ac0*/  LEA R14, P2, R8, UR6, 0x3 ;  /* 0x00000006080e7c11 */ /* 0x004fe2000f8418ff */
[----:B------:R-:W-:-:S05]  /*0ad0*/  IMAD.X R9, RZ, RZ, RZ, P1 ;  /* 0x000000ffff097224 */ /* 0x000fca00008e06ff */
[----:B------:R-:W-:Y:S01]  /*0ae0*/  LEA.HI.X R15, R8, UR7, R9, 0x3, P2 ;  /* 0x00000007080f7c11 */ /* 0x000fe200090f1c09 */
[----:B---3--:R-:W-:-:S06]  /*0af0*/  DSETP.GTU.AND P1, PT, R10, R6, PT ;  /* 0x000000060a00722a */ /* 0x008fcc0003f2c000 */
[----:B------:R-:W-:Y:S02]  /*0b00*/  FSEL R8, R6, R10, !P1 ;  /* 0x0000000a06087208 */ /* 0x000fe40004800000 */
[----:B------:R-:W-:-:S05]  /*0b10*/  FSEL R9, R7, R11, !P1 ;  /* 0x0000000b07097208 */ /* 0x000fca0004800000 */
[----:B------:R-:W-:Y:S04]  /*0b20*/  STG.E.64 desc[UR4][R2.64], R8 ;  /* 0x0000000802007986 */ /* 0x000fe8000c101b04 */
        /* <DEDUP_REMOVED lines=10> */
[----:B------:R-:W2:Y:S01]  /*0bd0*/  LDG.E.64 R6, desc[UR4][R14.64+0x18] ;  /* 0x000018040e067981 */ /* 0x000ea2000c1e1b00 */
[----:B------:R-:W-:Y:S01]  /*0be0*/  VIADD R4, R4, 0x4 ;  /* 0x0000000404047836 */ /* 0x000fe20000000000 */
[----:B--2---:R-:W-:-:S06]  /*0bf0*/  DSETP.GTU.AND P1, PT, R12, R6, PT ;  /* 0x000000060c00722a */ /* 0x004fcc0003f2c000 */
[----:B------:R-:W-:Y:S02]  /*0c00*/  FSEL R6, R6, R12, !P1 ;  /* 0x0000000c06067208 */ /* 0x000fe40004800000 */
[----:B------:R-:W-:-:S03]  /*0c10*/  FSEL R7, R7, R13, !P1 ;  /* 0x0000000d07077208 */ /* 0x000fc60004800000 */
[----:B0-----:R-:W-:Y:S02]  /*0c20*/  IMAD.MOV.U32 R10, RZ, RZ, R6 ;  /* 0x000000ffff0a7224 */ /* 0x001fe400078e0006 */
[----:B------:R-:W-:-:S05]  /*0c30*/  IMAD.MOV.U32 R11, RZ, RZ, R7 ;  /* 0x000000ffff0b7224 */ /* 0x000fca00078e0007 */
[----:B------:R1:W-:Y:S02]  /*0c40*/  STG.E.64 desc[UR4][R2.64], R10 ;  /* 0x0000000a02007986 */ /* 0x0003e4000c101b04 */
.L_x_3:
[----:B------:R-:W-:Y:S05]  /*0c50*/  @!P0 EXIT ;  /* 0x000000000000894d */ /* 0x000fea0003800000 */
[----:B------:R-:W0:Y:S01]  /*0c60*/  LDC.64 R6, c[0x0][0x380] ;  /* 0x0000e000ff067b82 */ /* 0x000e220000000a00 */
[----:B------:R-:W-:Y:S02]  /*0c70*/  IMAD.IADD R5, R5, 0x1, R4 ;  /* 0x0000000105057824 */ /* 0x000fe400078e0204 */
[----:B------:R-:W-:Y:S02]  /*0c80*/  IMAD.MOV R0, RZ, RZ, -R0 ;  /* 0x000000ffff007224 */ /* 0x000fe400078e0a00 */
[----:B0-----:R-:W-:-:S04]  /*0c90*/  IMAD.WIDE.U32 R4, R5, 0x8, R6 ;  /* 0x0000000805047825 */ /* 0x001fc800078e0006 */
[----:B------:R-:W-:Y:S02]  /*0ca0*/  IMAD.MOV.U32 R6, RZ, RZ, R4 ;  /* 0x000000ffff067224 */ /* 0x000fe400078e0004 */
[----:B------:R-:W-:-:S07]  /*0cb0*/  IMAD.MOV.U32 R7, RZ, RZ, R5 ;  /* 0x000000ffff077224 */ /* 0x000fce00078e0005 */
.L_x_4:
[----:B------:R-:W-:Y:S02]  /*0cc0*/  IMAD.MOV.U32 R4, RZ, RZ, R6 ;  /* 0x000000ffff047224 */ /* 0x000fe400078e0006 */
[----:B------:R-:W-:-:S06]  /*0cd0*/  IMAD.MOV.U32 R5, RZ, RZ, R7 ;  /* 0x000000ffff057224 */ /* 0x000fcc00078e0007 */
[----:B------:R-:W3:Y:S01]  /*0ce0*/  LDG.E.64 R4, desc[UR4][R4.64] ;  /* 0x0000000404047981 */ /* 0x000ee2000c1e1b00 */
[----:B------:R-:W-:Y:S01]  /*0cf0*/  VIADD R0, R0, 0x1 ;  /* 0x0000000100007836 */ /* 0x000fe20000000000 */
[----:B------:R-:W-:-:S05]  /*0d00*/  IADD3 R6, P1, PT, R6, 0x8, RZ ;  /* 0x0000000806067810 */ /* 0x000fca0007f3e0ff */
[----:B------:R-:W-:Y:S01]  /*0d10*/  IMAD.X R7, RZ, RZ, R7, P1 ;  /* 0x000000ffff077224 */ /* 0x000fe200008e0607 */
[----:B---3--:R-:W-:-:S06]  /*0d20*/  DSETP.GTU.AND P0, PT, R10, R4, PT ;  /* 0x000000040a00722a */ /* 0x008fcc0003f0c000 */
[----:B012---:R-:W-:Y:S02]  /*0d30*/  FSEL R10, R4, R10, !P0 ;  /* 0x0000000a040a7208 */ /* 0x007fe40004000000 */
[----:B------:R-:W-:Y:S02]  /*0d40*/  FSEL R11, R5, R11, !P0 ;  /* 0x0000000b050b7208 */ /* 0x000fe40004000000 */
[----:B------:R-:W-:-:S03]  /*0d50*/  ISETP.NE.AND P0, PT, R0, RZ, PT ;  /* 0x000000ff0000720c */ /* 0x000fc60003f05270 */
[----:B------:R0:W-:Y:S10]  /*0d60*/  STG.E.64 desc[UR4][R2.64], R10 ;  /* 0x0000000a02007986 */ /* 0x0001f4000c101b04 */
[----:B------:R-:W-:Y:S05]  /*0d70*/  @P0 BRA `(.L_x_4) ;  /* 0xfffffffc00d00947 */ /* 0x000fea000383ffff */
[----:B------:R-:W-:Y:S05]  /*0d80*/  EXIT ;  /* 0x000000000000794d */ /* 0x000fea0003800000 */
.L_x_5:
[----:B------:R-:W-:-:S00]  /*0d90*/  BRA `(.L_x_5) ;  /* 0xfffffffc00fc7947 */ /* 0x000fc0000383ffff */
[----:B------:R-:W-:-:S00]  /*0da0*/  NOP ;  /* 0x0000000000007918 */ /* 0x000fc00000000000 */
        /* <DEDUP_REMOVED lines=13> */
.L_x_6:


//--------------------- .nv.shared.reserved.0     --------------------------
	.section	.nv.shared.reserved.0,"aw",@nobits
	.weak		__nv_reservedSMEM_offset_0_alias
	.size		__nv_reservedSMEM_offset_0_alias, 0, 64
	.other		__nv_reservedSMEM_offset_0_alias,@"STO_CUDA_RESERVED_SHARED STV_DEFAULT"
__nv_reservedSMEM_offset_0_alias:
	.zero		0
	.zero		64


//--------------------- .nv.constant0._Z6vecAddPdS_ii --------------------------
	.section	.nv.constant0._Z6vecAddPdS_ii,"a",@progbits
	.sectionflags	@""
	.align	4
.nv.constant0._Z6vecAddPdS_ii:
	.zero		920


//--------------------- SYMBOLS --------------------------

	.type		.nv.reservedSmem.offset0,@object
	.size		.nv.reservedSmem.offset0,0x4
